//
// Generated by NVIDIA NVVM Compiler
//
// Compiler Build ID: CL-36424714
// Cuda compilation tools, release 13.0, V13.0.88
// Based on NVVM 20.0.0
//

.version 9.0
.target sm_100
.address_size 64

	// .globl	_Z6kernelPfS_S_if

.visible .entry _Z6kernelPfS_S_if(
	.param .u64 .ptr .align 1 _Z6kernelPfS_S_if_param_0,
	.param .u64 .ptr .align 1 _Z6kernelPfS_S_if_param_1,
	.param .u64 .ptr .align 1 _Z6kernelPfS_S_if_param_2,
	.param .u32 _Z6kernelPfS_S_if_param_3,
	.param .f32 _Z6kernelPfS_S_if_param_4
)
{
	.reg .pred 	%p<2>;
	.reg .b32 	%r<16>;
	.reg .b32 	%f<9>;
	.reg .b64 	%rd<15>;

	ld.param.u64 	%rd1, [_Z6kernelPfS_S_if_param_0];
	ld.param.u64 	%rd2, [_Z6kernelPfS_S_if_param_1];
	ld.param.u64 	%rd3, [_Z6kernelPfS_S_if_param_2];
	ld.param.u32 	%r4, [_Z6kernelPfS_S_if_param_3];
	ld.param.f32 	%f1, [_Z6kernelPfS_S_if_param_4];
	mov.u32 	%r5, %ctaid.x;
	mov.u32 	%r6, %ntid.x;
	mov.u32 	%r7, %tid.x;
	mad.lo.s32 	%r1, %r5, %r6, %r7;
	mov.u32 	%r8, %ctaid.y;
	mov.u32 	%r9, %ntid.y;
	mov.u32 	%r10, %tid.y;
	mad.lo.s32 	%r11, %r8, %r9, %r10;
	max.s32 	%r12, %r1, %r11;
	setp.ge.s32 	%p1, %r12, %r4;
	@%p1 bra 	$L__BB0_2;
	cvta.to.global.u64 	%rd4, %rd2;
	cvta.to.global.u64 	%rd5, %rd1;
	cvta.to.global.u64 	%rd6, %rd3;
	sub.s32 	%r13, %r1, %r11;
	add.s32 	%r14, %r13, %r4;
	mul.wide.s32 	%rd7, %r14, 4;
	add.s64 	%rd8, %rd4, %rd7;
	ld.global.f32 	%f2, [%rd8];
	mul.wide.s32 	%rd9, %r1, 4;
	add.s64 	%rd10, %rd5, %rd9;
	ld.global.f32 	%f3, [%rd10];
	add.f32 	%f4, %f1, %f3;
	mul.f32 	%f5, %f2, %f4;
	mul.wide.u32 	%rd11, %r11, 4;
	add.s64 	%rd12, %rd5, %rd11;
	ld.global.f32 	%f6, [%rd12];
	add.f32 	%f7, %f1, %f6;
	mul.f32 	%f8, %f5, %f7;
	mad.lo.s32 	%r15, %r4, %r11, %r1;
	mul.wide.s32 	%rd13, %r15, 4;
	add.s64 	%rd14, %rd6, %rd13;
	st.global.f32 	[%rd14], %f8;
$L__BB0_2:
	ret;

}


// ===== COMPILED SASS (sm_100) =====

	.target	sm_100

	.elftype	@"ET_EXEC"


//--------------------- .note.nv.tkinfo           --------------------------
	.section	.note.nv.tkinfo,"",@"SHT_NOTE"
	.sectionflags	@"SHF_NOTE_NV_TKINFO"
	.tkinfo
        /*0018*/ 	.word	0x00000002
        /*0030*/ 	.string	""
        /*0030*/ 	.string	"ptxas"
        /*0030*/ 	.string	"Cuda compilation tools, release 13.0, V13.0.88"
        /*0030*/ 	.string	"Build cuda_13.0.r13.0/compiler.36424714_0"
        /*0030*/ 	.string	"-arch sm_100 -m 64 "



//--------------------- .note.nv.cuinfo           --------------------------
	.section	.note.nv.cuinfo,"",@"SHT_NOTE"
	.sectionflags	@"SHF_NOTE_NV_CUINFO"
        /*0018*/ 	.short	0x0002
        /*001a*/ 	.short	0x0064
        /*001c*/ 	.short	0x0082
	.zero		2


//--------------------- .nv.info                  --------------------------
	.section	.nv.info,"",@"SHT_CUDA_INFO"
	.align	4


	//----- nvinfo : EIATTR_REGCOUNT
	.align		4
        /*0000*/ 	.byte	0x04, 0x2f
        /*0002*/ 	.short	(.L_1 - .L_0)
	.align		4
.L_0:
        /*0004*/ 	.word	index@(_Z6kernelPfS_S_if)
        /*0008*/ 	.word	0x00000010


	//----- nvinfo : EIATTR_FRAME_SIZE
	.align		4
.L_1:
        /*000c*/ 	.byte	0x04, 0x11
        /*000e*/ 	.short	(.L_3 - .L_2)
	.align		4
.L_2:
        /*0010*/ 	.word	index@(_Z6kernelPfS_S_if)
        /*0014*/ 	.word	0x00000000


	//----- nvinfo : EIATTR_MIN_STACK_SIZE
	.align		4
.L_3:
        /*0018*/ 	.byte	0x04, 0x12
        /*001a*/ 	.short	(.L_5 - .L_4)
	.align		4
.L_4:
        /*001c*/ 	.word	index@(_Z6kernelPfS_S_if)
        /*0020*/ 	.word	0x00000000
.L_5:


//--------------------- .nv.compat                --------------------------
	.section	.nv.compat,"",@"SHT_CUDA_COMPAT_INFO"
	.align	4
        /*0000*/ 	.byte	0x02, 0x09, 0x00, 0x00, 0x02, 0x02, 0x01, 0x00, 0x02, 0x05, 0x05, 0x00, 0x03, 0x07, 0x01, 0x01
        /*0010*/ 	.byte	0x02, 0x03, 0x00, 0x00, 0x02, 0x06, 0x01, 0x00, 0x04, 0x0b, 0x08, 0x00, 0x09, 0x00, 0x00, 0x00
        /*0020*/ 	.byte	0x00, 0x00, 0x00, 0x00


//--------------------- .nv.info._Z6kernelPfS_S_if --------------------------
	.section	.nv.info._Z6kernelPfS_S_if,"",@"SHT_CUDA_INFO"
	.sectionflags	@""
	.align	4


	//----- nvinfo : EIATTR_CUDA_API_VERSION
	.align		4
        /*0000*/ 	.byte	0x04, 0x37
        /*0002*/ 	.short	(.L_7 - .L_6)
.L_6:
        /*0004*/ 	.word	0x00000082


	//----- nvinfo : EIATTR_KPARAM_INFO
	.align		4
.L_7:
        /*0008*/ 	.byte	0x04, 0x17
        /*000a*/ 	.short	(.L_9 - .L_8)
.L_8:
        /*000c*/ 	.word	0x00000000
        /*0010*/ 	.short	0x0004
        /*0012*/ 	.short	0x001c
        /*0014*/ 	.byte	0x00, 0xf0, 0x11, 0x00


	//----- nvinfo : EIATTR_KPARAM_INFO
	.align		4
.L_9:
        /*0018*/ 	.byte	0x04, 0x17
        /*001a*/ 	.short	(.L_11 - .L_10)
.L_10:
        /*001c*/ 	.word	0x00000000
        /*0020*/ 	.short	0x0003
        /*0022*/ 	.short	0x0018
        /*0024*/ 	.byte	0x00, 0xf0, 0x11, 0x00


	//----- nvinfo : EIATTR_KPARAM_INFO
	.align		4
.L_11:
        /*0028*/ 	.byte	0x04, 0x17
        /*002a*/ 	.short	(.L_13 - .L_12)
.L_12:
        /*002c*/ 	.word	0x00000000
        /*0030*/ 	.short	0x0002
        /*0032*/ 	.short	0x0010
        /*0034*/ 	.byte	0x00, 0xf5, 0x21, 0x00


	//----- nvinfo : EIATTR_KPARAM_INFO
	.align		4
.L_13:
        /*0038*/ 	.byte	0x04, 0x17
        /*003a*/ 	.short	(.L_15 - .L_14)
.L_14:
        /*003c*/ 	.word	0x00000000
        /*0040*/ 	.short	0x0001
        /*0042*/ 	.short	0x0008
        /*0044*/ 	.byte	0x00, 0xf5, 0x21, 0x00


	//----- nvinfo : EIATTR_KPARAM_INFO
	.align		4
.L_15:
        /*0048*/ 	.byte	0x04, 0x17
        /*004a*/ 	.short	(.L_17 - .L_16)
.L_16:
        /*004c*/ 	.word	0x00000000
        /*0050*/ 	.short	0x0000
        /*0052*/ 	.short	0x0000
        /*0054*/ 	.byte	0x00, 0xf5, 0x21, 0x00


	//----- nvinfo : EIATTR_SPARSE_MMA_MASK
	.align		4
.L_17:
        /*0058*/ 	.byte	0x03, 0x50
        /*005a*/ 	.short	0x0000


	//----- nvinfo : EIATTR_MAXREG_COUNT
	.align		4
        /*005c*/ 	.byte	0x03, 0x1b
        /*005e*/ 	.short	0x00ff


	//----- nvinfo : EIATTR_MERCURY_ISA_VERSION
	.align		4
        /*0060*/ 	.byte	0x03, 0x5f
        /*0062*/ 	.short	0x0101


	//----- nvinfo : EIATTR_VRC_CTA_INIT_COUNT
	.align		4
        /*0064*/ 	.byte	0x02, 0x4a
	.zero		1
	.zero		1


	//----- nvinfo : EIATTR_EXIT_INSTR_OFFSETS
	.align		4
        /*0068*/ 	.byte	0x04, 0x1c
        /*006a*/ 	.short	(.L_19 - .L_18)


	//   ....[0]....
.L_18:
        /*006c*/ 	.word	0x000000c0


	//   ....[1]....
        /*0070*/ 	.word	0x00000200


	//----- nvinfo : EIATTR_CBANK_PARAM_SIZE
	.align		4
.L_19:
        /*0074*/ 	.byte	0x03, 0x19
        /*0076*/ 	.short	0x0020


	//----- nvinfo : EIATTR_PARAM_CBANK
	.align		4
        /*0078*/ 	.byte	0x04, 0x0a
        /*007a*/ 	.short	(.L_21 - .L_20)
	.align		4
.L_20:
        /*007c*/ 	.word	index@(.nv.constant0._Z6kernelPfS_S_if)
        /*0080*/ 	.short	0x0380
        /*0082*/ 	.short	0x0020


	//----- nvinfo : EIATTR_SW_WAR
	.align		4
.L_21:
        /*0084*/ 	.byte	0x04, 0x36
        /*0086*/ 	.short	(.L_23 - .L_22)
.L_22:
        /*0088*/ 	.word	0x00000008
.L_23:


//--------------------- .nv.callgraph             --------------------------
	.section	.nv.callgraph,"",@"SHT_CUDA_CALLGRAPH"
	.align	4
	.sectionentsize	8
	.align		4
        /*0000*/ 	.word	0x00000000
	.align		4
        /*0004*/ 	.word	0xffffffff
	.align		4
        /*0008*/ 	.word	0x00000000
	.align		4
        /*000c*/ 	.word	0xfffffffe
	.align		4
        /*0010*/ 	.word	0x00000000
	.align		4
        /*0014*/ 	.word	0xfffffffd
	.align		4
        /*0018*/ 	.word	0x00000000
	.align		4
        /*001c*/ 	.word	0xfffffffc


//--------------------- .text._Z6kernelPfS_S_if   --------------------------
	.section	.text._Z6kernelPfS_S_if,"ax",@progbits
	.align	128
        .global         _Z6kernelPfS_S_if
        .type           _Z6kernelPfS_S_if,@function
        .size           _Z6kernelPfS_S_if,(.L_x_1 - _Z6kernelPfS_S_if)
        .other          _Z6kernelPfS_S_if,@"STO_CUDA_ENTRY STV_DEFAULT"
_Z6kernelPfS_S_if:
.text._Z6kernelPfS_S_if:
[----:B------:R-:W-:Y:S01]  /*0000*/  LDC R1, c[0x0][0x37c] ;  /* 0x0000df00ff017b82 */ /* 0x000fe20000000800 */
[----:B------:R-:W0:Y:S07]  /*0010*/  S2R R0, SR_TID.X ;  /* 0x0000000000007919 */ /* 0x000e2e0000002100 */
[----:B------:R-:W0:Y:S01]  /*0020*/  S2UR UR4, SR_CTAID.X ;  /* 0x00000000000479c3 */ /* 0x000e220000002500 */
[----:B------:R-:W1:Y:S01]  /*0030*/  LDCU UR6, c[0x0][0x398] ;  /* 0x00007300ff0677ac */ /* 0x000e620008000800 */
[----:B------:R-:W2:Y:S06]  /*0040*/  S2R R3, SR_TID.Y ;  /* 0x0000000000037919 */ /* 0x000eac0000002200 */
[----:B------:R-:W0:Y:S08]  /*0050*/  LDC R11, c[0x0][0x360] ;  /* 0x0000d800ff0b7b82 */ /* 0x000e300000000800 */
[----:B------:R-:W2:Y:S08]  /*0060*/  S2UR UR5, SR_CTAID.Y ;  /* 0x00000000000579c3 */ /* 0x000eb00000002600 */
[----:B------:R-:W2:Y:S01]  /*0070*/  LDC R2, c[0x0][0x364] ;  /* 0x0000d900ff027b82 */ /* 0x000ea20000000800 */
[----:B0-----:R-:W-:-:S02]  /*0080*/  IMAD R11, R11, UR4, R0 ;  /* 0x000000040b0b7c24 */ /* 0x001fc4000f8e0200 */
[----:B--2---:R-:W-:-:S05]  /*0090*/  IMAD R0, R2, UR5, R3 ;  /* 0x0000000502007c24 */ /* 0x004fca000f8e0203 */
[----:B------:R-:W-:-:S04]  /*00a0*/  VIMNMX R2, PT, PT, R11, R0, !PT ;  /* 0x000000000b027248 */ /* 0x000fc80007fe0100 */
[----:B-1----:R-:W-:-:S13]  /*00b0*/  ISETP.GE.AND P0, PT, R2, UR6, PT ;  /* 0x0000000602007c0c */ /* 0x002fda000bf06270 */
[----:B------:R-:W-:Y:S05]  /*00c0*/  @P0 EXIT ;  /* 0x000000000000094d */ /* 0x000fea0003800000 */
[----:B------:R-:W0:Y:S01]  /*00d0*/  LDC.64 R6, c[0x0][0x380] ;  /* 0x0000e000ff067b82 */ /* 0x000e220000000a00 */
[----:B------:R-:W1:Y:S01]  /*00e0*/  LDCU.64 UR4, c[0x0][0x358] ;  /* 0x00006b00ff0477ac */ /* 0x000e620008000a00 */
[C---:B------:R-:W-:Y:S01]  /*00f0*/  IADD3 R9, PT, PT, R11.reuse, UR6, -R0 ;  /* 0x000000060b097c10 */ /* 0x040fe2000fffe800 */
[----:B------:R-:W2:Y:S05]  /*0100*/  LDCU UR7, c[0x0][0x39c] ;  /* 0x00007380ff0777ac */ /* 0x000eaa0008000800 */
[----:B------:R-:W3:Y:S01]  /*0110*/  LDC.64 R2, c[0x0][0x388] ;  /* 0x0000e200ff027b82 */ /* 0x000ee20000000a00 */
[----:B0-----:R-:W-:-:S04]  /*0120*/  IMAD.WIDE R4, R11, 0x4, R6 ;  /* 0x000000040b047825 */ /* 0x001fc800078e0206 */
[C---:B------:R-:W-:Y:S02]  /*0130*/  IMAD.WIDE.U32 R6, R0.reuse, 0x4, R6 ;  /* 0x0000000400067825 */ /* 0x040fe400078e0006 */
[----:B-1----:R-:W2:Y:S02]  /*0140*/  LDG.E R4, desc[UR4][R4.64] ;  /* 0x0000000404047981 */ /* 0x002ea4000c1e1900 */
[----:B---3--:R-:W-:Y:S02]  /*0150*/  IMAD.WIDE R2, R9, 0x4, R2 ;  /* 0x0000000409027825 */ /* 0x008fe400078e0202 */
[----:B------:R-:W3:Y:S01]  /*0160*/  LDG.E R6, desc[UR4][R6.64] ;  /* 0x0000000406067981 */ /* 0x000ee2000c1e1900 */
[----:B------:R-:W0:Y:S03]  /*0170*/  LDC.64 R8, c[0x0][0x390] ;  /* 0x0000e400ff087b82 */ /* 0x000e260000000a00 */
[----:B------:R-:W4:Y:S01]  /*0180*/  LDG.E R2, desc[UR4][R2.64] ;  /* 0x0000000402027981 */ /* 0x000f22000c1e1900 */
[----:B------:R-:W-:-:S04]  /*0190*/  IMAD R11, R0, UR6, R11 ;  /* 0x00000006000b7c24 */ /* 0x000fc8000f8e020b */
[----:B0-----:R-:W-:-:S04]  /*01a0*/  IMAD.WIDE R8, R11, 0x4, R8 ;  /* 0x000000040b087825 */ /* 0x001fc800078e0208 */
[----:B--2---:R-:W-:Y:S01]  /*01b0*/  FADD R13, R4, UR7 ;  /* 0x00000007040d7e21 */ /* 0x004fe20008000000 */
[----:B---3--:R-:W-:-:S03]  /*01c0*/  FADD R0, R6, UR7 ;  /* 0x0000000706007e21 */ /* 0x008fc60008000000 */
[----:B----4-:R-:W-:-:S04]  /*01d0*/  FMUL R13, R2, R13 ;  /* 0x0000000d020d7220 */ /* 0x010fc80000400000 */
[----:B------:R-:W-:-:S05]  /*01e0*/  FMUL R13, R13, R0 ;  /* 0x000000000d0d7220 */ /* 0x000fca0000400000 */
[----:B------:R-:W-:Y:S01]  /*01f0*/  STG.E desc[UR4][R8.64], R13 ;  /* 0x0000000d08007986 */ /* 0x000fe2000c101904 */
[----:B------:R-:W-:Y:S05]  /*0200*/  EXIT ;  /* 0x000000000000794d */ /* 0x000fea0003800000 */
.L_x_0:
[----:B------:R-:W-:-:S00]  /*0210*/  BRA `(.L_x_0) ;  /* 0xfffffffc00fc7947 */ /* 0x000fc0000383ffff */
[----:B------:R-:W-:-:S00]  /*0220*/  NOP ;  /* 0x0000000000007918 */ /* 0x000fc00000000000 */
        /* <DEDUP_REMOVED lines=13> */
.L_x_1:


//--------------------- .nv.shared.reserved.0     --------------------------
	.section	.nv.shared.reserved.0,"aw",@nobits
	.weak		__nv_reservedSMEM_offset_0_alias
	.size		__nv_reservedSMEM_offset_0_alias, 0, 64
	.other		__nv_reservedSMEM_offset_0_alias,@"STO_CUDA_RESERVED_SHARED STV_DEFAULT"
__nv_reservedSMEM_offset_0_alias:
	.zero		0
	.zero		64


//--------------------- .nv.constant0._Z6kernelPfS_S_if --------------------------
	.section	.nv.constant0._Z6kernelPfS_S_if,"a",@progbits
	.sectionflags	@""
	.align	4
.nv.constant0._Z6kernelPfS_S_if:
	.zero		928


//--------------------- SYMBOLS --------------------------

	.type		.nv.reservedSmem.offset0,@object
	.size		.nv.reservedSmem.offset0,0x4
